//
// Generated by NVIDIA NVVM Compiler
//
// Compiler Build ID: CL-36424714
// Cuda compilation tools, release 13.0, V13.0.88
// Based on NVVM 20.0.0
//

.version 9.0
.target sm_100
.address_size 64

	// .globl	_Z4loopPVmS0_S0_m
.extern .func  (.param .b32 func_retval0) vprintf
(
	.param .b64 vprintf_param_0,
	.param .b64 vprintf_param_1
)
;
.global .align 1 .b8 $str[8] = {121, 58, 32, 37, 108, 120, 10};

.visible .entry _Z4loopPVmS0_S0_m(
	.param .u64 .ptr .align 1 _Z4loopPVmS0_S0_m_param_0,
	.param .u64 .ptr .align 1 _Z4loopPVmS0_S0_m_param_1,
	.param .u64 .ptr .align 1 _Z4loopPVmS0_S0_m_param_2,
	.param .u64 _Z4loopPVmS0_S0_m_param_3
)
{
	.local .align 8 .b8 	__local_depot0[8];
	.reg .b64 	%SP;
	.reg .b64 	%SPL;
	.reg .pred 	%p<8>;
	.reg .b32 	%r<4>;
	.reg .b64 	%rd<36>;

	mov.u64 	%SPL, __local_depot0;
	cvta.local.u64 	%SP, %SPL;
	ld.param.u64 	%rd15, [_Z4loopPVmS0_S0_m_param_0];
	ld.param.u64 	%rd16, [_Z4loopPVmS0_S0_m_param_1];
	ld.param.u64 	%rd17, [_Z4loopPVmS0_S0_m_param_2];
	ld.param.u64 	%rd18, [_Z4loopPVmS0_S0_m_param_3];
	cvta.to.global.u64 	%rd1, %rd15;
	// begin inline asm
	mov.u32 %r1, %smid;
	// end inline asm
	setp.ne.s32 	%p1, %r1, 0;
	@%p1 bra 	$L__BB0_10;
	add.u64 	%rd19, %SP, 0;
	add.u64 	%rd2, %SPL, 0;
	cvta.to.global.u64 	%rd3, %rd17;
$L__BB0_2:
	ld.volatile.global.u64 	%rd34, [%rd1];
	setp.eq.s64 	%p2, %rd15, %rd34;
	@%p2 bra 	$L__BB0_4;
$L__BB0_3:
	ld.volatile.u64 	%rd20, [%rd34+16];
	add.s64 	%rd21, %rd20, 1;
	st.volatile.u64 	[%rd34+16], %rd21;
	ld.volatile.u64 	%rd34, [%rd34];
	setp.ne.s64 	%p3, %rd15, %rd34;
	@%p3 bra 	$L__BB0_3;
$L__BB0_4:
	ld.volatile.global.u64 	%rd35, [%rd3];
	setp.eq.s64 	%p4, %rd17, %rd35;
	@%p4 bra 	$L__BB0_6;
$L__BB0_5:
	ld.volatile.u64 	%rd22, [%rd35+16];
	add.s64 	%rd23, %rd22, 1;
	st.volatile.u64 	[%rd35+16], %rd23;
	ld.volatile.u64 	%rd35, [%rd35];
	setp.ne.s64 	%p5, %rd17, %rd35;
	@%p5 bra 	$L__BB0_5;
$L__BB0_6:
	// begin inline asm
	mov.u64 	%rd24, %clock64;
	// end inline asm
$L__BB0_7:
	// begin inline asm
	mov.u64 	%rd25, %clock64;
	// end inline asm
	sub.s64 	%rd26, %rd25, %rd24;
	setp.lt.u64 	%p6, %rd26, 5000000000;
	@%p6 bra 	$L__BB0_7;
	ld.volatile.u64 	%rd27, [%rd34+8];
	st.local.u64 	[%rd2], %rd27;
	mov.u64 	%rd28, $str;
	cvta.global.u64 	%rd29, %rd28;
	{ // callseq 0, 0
	.param .b64 param0;
	st.param.b64 	[param0], %rd29;
	.param .b64 param1;
	st.param.b64 	[param1], %rd19;
	.param .b32 retval0;
	call.uni (retval0), 
	vprintf, 
	(
	param0, 
	param1
	);
	ld.param.b32 	%r2, [retval0];
	} // callseq 0
	setp.eq.s64 	%p7, %rd27, %rd18;
	@%p7 bra 	$L__BB0_2;
	mov.b64 	%rd31, 0;
	st.volatile.global.u64 	[%rd1+8], %rd31;
	cvta.to.global.u64 	%rd32, %rd16;
	st.volatile.global.u64 	[%rd32+8], %rd31;
$L__BB0_10:
	ret;

}
	// .globl	_Z3putPmmm
.visible .entry _Z3putPmmm(
	.param .u64 .ptr .align 1 _Z3putPmmm_param_0,
	.param .u64 _Z3putPmmm_param_1,
	.param .u64 _Z3putPmmm_param_2
)
{
	.reg .b64 	%rd<5>;

	ld.param.u64 	%rd1, [_Z3putPmmm_param_0];
	ld.param.u64 	%rd2, [_Z3putPmmm_param_1];
	ld.param.u64 	%rd3, [_Z3putPmmm_param_2];
	cvta.to.global.u64 	%rd4, %rd1;
	st.global.u64 	[%rd4], %rd2;
	st.global.u64 	[%rd4+8], %rd3;
	ret;

}


// ===== COMPILED SASS (sm_100) =====

	.target	sm_100

	.elftype	@"ET_EXEC"


//--------------------- .note.nv.tkinfo           --------------------------
	.section	.note.nv.tkinfo,"",@"SHT_NOTE"
	.sectionflags	@"SHF_NOTE_NV_TKINFO"
	.tkinfo
        /*0018*/ 	.word	0x00000002
        /*0030*/ 	.string	""
        /*0030*/ 	.string	"ptxas"
        /*0030*/ 	.string	"Cuda compilation tools, release 13.0, V13.0.88"
        /*0030*/ 	.string	"Build cuda_13.0.r13.0/compiler.36424714_0"
        /*0030*/ 	.string	"-arch sm_100 -m 64 "



//--------------------- .note.nv.cuinfo           --------------------------
	.section	.note.nv.cuinfo,"",@"SHT_NOTE"
	.sectionflags	@"SHF_NOTE_NV_CUINFO"
        /*0018*/ 	.short	0x0002
        /*001a*/ 	.short	0x0064
        /*001c*/ 	.short	0x0082
	.zero		2


//--------------------- .nv.info                  --------------------------
	.section	.nv.info,"",@"SHT_CUDA_INFO"
	.align	4


	//----- nvinfo : EIATTR_REGCOUNT
	.align		4
        /*0000*/ 	.byte	0x04, 0x2f
        /*0002*/ 	.short	(.L_2 - .L_1)
	.align		4
.L_1:
        /*0004*/ 	.word	index@(_Z4loopPVmS0_S0_m)
        /*0008*/ 	.word	0x00000018


	//----- nvinfo : EIATTR_FRAME_SIZE
	.align		4
.L_2:
        /*000c*/ 	.byte	0x04, 0x11
        /*000e*/ 	.short	(.L_4 - .L_3)
	.align		4
.L_3:
        /*0010*/ 	.word	index@(_Z4loopPVmS0_S0_m)
        /*0014*/ 	.word	0x00000008


	//----- nvinfo : EIATTR_REGCOUNT
	.align		4
.L_4:
        /*0018*/ 	.byte	0x04, 0x2f
        /*001a*/ 	.short	(.L_6 - .L_5)
	.align		4
.L_5:
        /*001c*/ 	.word	index@(_Z3putPmmm)
        /*0020*/ 	.word	0x0000000a


	//----- nvinfo : EIATTR_FRAME_SIZE
	.align		4
.L_6:
        /*0024*/ 	.byte	0x04, 0x11
        /*0026*/ 	.short	(.L_8 - .L_7)
	.align		4
.L_7:
        /*0028*/ 	.word	index@(_Z3putPmmm)
        /*002c*/ 	.word	0x00000000


	//----- nvinfo : EIATTR_MIN_STACK_SIZE
	.align		4
.L_8:
        /*0030*/ 	.byte	0x04, 0x12
        /*0032*/ 	.short	(.L_10 - .L_9)
	.align		4
.L_9:
        /*0034*/ 	.word	index@(_Z3putPmmm)
        /*0038*/ 	.word	0x00000000


	//----- nvinfo : EIATTR_MIN_STACK_SIZE
	.align		4
.L_10:
        /*003c*/ 	.byte	0x04, 0x12
        /*003e*/ 	.short	(.L_12 - .L_11)
	.align		4
.L_11:
        /*0040*/ 	.word	index@(_Z4loopPVmS0_S0_m)
        /*0044*/ 	.word	0x00000008
.L_12:


//--------------------- .nv.compat                --------------------------
	.section	.nv.compat,"",@"SHT_CUDA_COMPAT_INFO"
	.align	4
        /*0000*/ 	.byte	0x02, 0x09, 0x00, 0x00, 0x02, 0x02, 0x01, 0x00, 0x02, 0x05, 0x05, 0x00, 0x03, 0x07, 0x01, 0x01
        /*0010*/ 	.byte	0x02, 0x03, 0x00, 0x00, 0x02, 0x06, 0x01, 0x00, 0x04, 0x0b, 0x08, 0x00, 0x09, 0x00, 0x00, 0x00
        /*0020*/ 	.byte	0x00, 0x00, 0x00, 0x00


//--------------------- .nv.info._Z3putPmmm       --------------------------
	.section	.nv.info._Z3putPmmm,"",@"SHT_CUDA_INFO"
	.sectionflags	@""
	.align	4


	//----- nvinfo : EIATTR_CUDA_API_VERSION
	.align		4
        /*0000*/ 	.byte	0x04, 0x37
        /*0002*/ 	.short	(.L_14 - .L_13)
.L_13:
        /*0004*/ 	.word	0x00000082


	//----- nvinfo : EIATTR_KPARAM_INFO
	.align		4
.L_14:
        /*0008*/ 	.byte	0x04, 0x17
        /*000a*/ 	.short	(.L_16 - .L_15)
.L_15:
        /*000c*/ 	.word	0x00000000
        /*0010*/ 	.short	0x0002
        /*0012*/ 	.short	0x0010
        /*0014*/ 	.byte	0x00, 0xf0, 0x21, 0x00


	//----- nvinfo : EIATTR_KPARAM_INFO
	.align		4
.L_16:
        /*0018*/ 	.byte	0x04, 0x17
        /*001a*/ 	.short	(.L_18 - .L_17)
.L_17:
        /*001c*/ 	.word	0x00000000
        /*0020*/ 	.short	0x0001
        /*0022*/ 	.short	0x0008
        /*0024*/ 	.byte	0x00, 0xf0, 0x21, 0x00


	//----- nvinfo : EIATTR_KPARAM_INFO
	.align		4
.L_18:
        /*0028*/ 	.byte	0x04, 0x17
        /*002a*/ 	.short	(.L_20 - .L_19)
.L_19:
        /*002c*/ 	.word	0x00000000
        /*0030*/ 	.short	0x0000
        /*0032*/ 	.short	0x0000
        /*0034*/ 	.byte	0x00, 0xf5, 0x21, 0x00


	//----- nvinfo : EIATTR_SPARSE_MMA_MASK
	.align		4
.L_20:
        /*0038*/ 	.byte	0x03, 0x50
        /*003a*/ 	.short	0x0000


	//----- nvinfo : EIATTR_MAXREG_COUNT
	.align		4
        /*003c*/ 	.byte	0x03, 0x1b
        /*003e*/ 	.short	0x00ff


	//----- nvinfo : EIATTR_MERCURY_ISA_VERSION
	.align		4
        /*0040*/ 	.byte	0x03, 0x5f
        /*0042*/ 	.short	0x0101


	//----- nvinfo : EIATTR_VRC_CTA_INIT_COUNT
	.align		4
        /*0044*/ 	.byte	0x02, 0x4a
	.zero		1
	.zero		1


	//----- nvinfo : EIATTR_EXIT_INSTR_OFFSETS
	.align		4
        /*0048*/ 	.byte	0x04, 0x1c
        /*004a*/ 	.short	(.L_22 - .L_21)


	//   ....[0]....
.L_21:
        /*004c*/ 	.word	0x00000070


	//----- nvinfo : EIATTR_CBANK_PARAM_SIZE
	.align		4
.L_22:
        /*0050*/ 	.byte	0x03, 0x19
        /*0052*/ 	.short	0x0018


	//----- nvinfo : EIATTR_PARAM_CBANK
	.align		4
        /*0054*/ 	.byte	0x04, 0x0a
        /*0056*/ 	.short	(.L_24 - .L_23)
	.align		4
.L_23:
        /*0058*/ 	.word	index@(.nv.constant0._Z3putPmmm)
        /*005c*/ 	.short	0x0380
        /*005e*/ 	.short	0x0018


	//----- nvinfo : EIATTR_SW_WAR
	.align		4
.L_24:
        /*0060*/ 	.byte	0x04, 0x36
        /*0062*/ 	.short	(.L_26 - .L_25)
.L_25:
        /*0064*/ 	.word	0x00000008
.L_26:


//--------------------- .nv.info._Z4loopPVmS0_S0_m --------------------------
	.section	.nv.info._Z4loopPVmS0_S0_m,"",@"SHT_CUDA_INFO"
	.sectionflags	@""
	.align	4


	//----- nvinfo : EIATTR_CUDA_API_VERSION
	.align		4
        /*0000*/ 	.byte	0x04, 0x37
        /*0002*/ 	.short	(.L_28 - .L_27)
.L_27:
        /*0004*/ 	.word	0x00000082


	//----- nvinfo : EIATTR_KPARAM_INFO
	.align		4
.L_28:
        /*0008*/ 	.byte	0x04, 0x17
        /*000a*/ 	.short	(.L_30 - .L_29)
.L_29:
        /*000c*/ 	.word	0x00000000
        /*0010*/ 	.short	0x0003
        /*0012*/ 	.short	0x0018
        /*0014*/ 	.byte	0x00, 0xf0, 0x21, 0x00


	//----- nvinfo : EIATTR_KPARAM_INFO
	.align		4
.L_30:
        /*0018*/ 	.byte	0x04, 0x17
        /*001a*/ 	.short	(.L_32 - .L_31)
.L_31:
        /*001c*/ 	.word	0x00000000
        /*0020*/ 	.short	0x0002
        /*0022*/ 	.short	0x0010
        /*0024*/ 	.byte	0x00, 0xf5, 0x21, 0x00


	//----- nvinfo : EIATTR_KPARAM_INFO
	.align		4
.L_32:
        /*0028*/ 	.byte	0x04, 0x17
        /*002a*/ 	.short	(.L_34 - .L_33)
.L_33:
        /*002c*/ 	.word	0x00000000
        /*0030*/ 	.short	0x0001
        /*0032*/ 	.short	0x0008
        /*0034*/ 	.byte	0x00, 0xf5, 0x21, 0x00


	//----- nvinfo : EIATTR_KPARAM_INFO
	.align		4
.L_34:
        /*0038*/ 	.byte	0x04, 0x17
        /*003a*/ 	.short	(.L_36 - .L_35)
.L_35:
        /*003c*/ 	.word	0x00000000
        /*0040*/ 	.short	0x0000
        /*0042*/ 	.short	0x0000
        /*0044*/ 	.byte	0x00, 0xf5, 0x21, 0x00


	//----- nvinfo : EIATTR_SPARSE_MMA_MASK
	.align		4
.L_36:
        /*0048*/ 	.byte	0x03, 0x50
        /*004a*/ 	.short	0x0000


	//----- nvinfo : EIATTR_MAXREG_COUNT
	.align		4
        /*004c*/ 	.byte	0x03, 0x1b
        /*004e*/ 	.short	0x00ff


	//----- nvinfo : EIATTR_EXTERNS
	.align		4
        /*0050*/ 	.byte	0x04, 0x0f
        /*0052*/ 	.short	(.L_38 - .L_37)


	//   ....[0]....
	.align		4
.L_37:
        /*0054*/ 	.word	index@(vprintf)


	//----- nvinfo : EIATTR_MERCURY_ISA_VERSION
	.align		4
.L_38:
        /*0058*/ 	.byte	0x03, 0x5f
        /*005a*/ 	.short	0x0101


	//----- nvinfo : EIATTR_VRC_CTA_INIT_COUNT
	.align		4
        /*005c*/ 	.byte	0x02, 0x4a
	.zero		1
	.zero		1


	//----- nvinfo : EIATTR_SYSCALL_OFFSETS
	.align		4
        /*0060*/ 	.byte	0x04, 0x46
        /*0062*/ 	.short	(.L_40 - .L_39)


	//   ....[0]....
.L_39:
        /*0064*/ 	.word	0x00000430


	//----- nvinfo : EIATTR_EXIT_INSTR_OFFSETS
	.align		4
.L_40:
        /*0068*/ 	.byte	0x04, 0x1c
        /*006a*/ 	.short	(.L_42 - .L_41)


	//   ....[0]....
.L_41:
        /*006c*/ 	.word	0x00000070


	//   ....[1]....
        /*0070*/ 	.word	0x000004d0


	//----- nvinfo : EIATTR_CRS_STACK_SIZE
	.align		4
.L_42:
        /*0074*/ 	.byte	0x04, 0x1e
        /*0076*/ 	.short	(.L_44 - .L_43)
.L_43:
        /*0078*/ 	.word	0x00000000


	//----- nvinfo : EIATTR_CBANK_PARAM_SIZE
	.align		4
.L_44:
        /*007c*/ 	.byte	0x03, 0x19
        /*007e*/ 	.short	0x0020


	//----- nvinfo : EIATTR_PARAM_CBANK
	.align		4
        /*0080*/ 	.byte	0x04, 0x0a
        /*0082*/ 	.short	(.L_46 - .L_45)
	.align		4
.L_45:
        /*0084*/ 	.word	index@(.nv.constant0._Z4loopPVmS0_S0_m)
        /*0088*/ 	.short	0x0380
        /*008a*/ 	.short	0x0020


	//----- nvinfo : EIATTR_SW_WAR
	.align		4
.L_46:
        /*008c*/ 	.byte	0x04, 0x36
        /*008e*/ 	.short	(.L_48 - .L_47)
.L_47:
        /*0090*/ 	.word	0x00000008
.L_48:


//--------------------- .nv.callgraph             --------------------------
	.section	.nv.callgraph,"",@"SHT_CUDA_CALLGRAPH"
	.align	4
	.sectionentsize	8
	.align		4
        /*0000*/ 	.word	0x00000000
	.align		4
        /*0004*/ 	.word	0xffffffff
	.align		4
        /*0008*/ 	.word	index@(_Z4loopPVmS0_S0_m)
	.align		4
        /*000c*/ 	.word	index@(vprintf)
	.align		4
        /*0010*/ 	.word	0x00000000
	.align		4
        /*0014*/ 	.word	0xfffffffe
	.align		4
        /*0018*/ 	.word	0x00000000
	.align		4
        /*001c*/ 	.word	0xfffffffd
	.align		4
        /*0020*/ 	.word	0x00000000
	.align		4
        /*0024*/ 	.word	0xfffffffc


//--------------------- .nv.constant4             --------------------------
	.section	.nv.constant4,"a",@progbits
	.align	8
	.align		8
.nv.constant4:
        /*0000*/ 	.dword	$str
	.align		8
        /*0008*/ 	.dword	vprintf


//--------------------- .text._Z3putPmmm          --------------------------
	.section	.text._Z3putPmmm,"ax",@progbits
	.align	128
        .global         _Z3putPmmm
        .type           _Z3putPmmm,@function
        .size           _Z3putPmmm,(.L_x_10 - _Z3putPmmm)
        .other          _Z3putPmmm,@"STO_CUDA_ENTRY STV_DEFAULT"
_Z3putPmmm:
.text._Z3putPmmm:
[----:B------:R-:W-:Y:S08]  /*0000*/  LDC R1, c[0x0][0x37c] ;  /* 0x0000df00ff017b82 */ /* 0x000ff00000000800 */
[----:B------:R-:W0:Y:S01]  /*0010*/  LDC.64 R2, c[0x0][0x380] ;  /* 0x0000e000ff027b82 */ /* 0x000e220000000a00 */
[----:B------:R-:W0:Y:S07]  /*0020*/  LDCU.64 UR4, c[0x0][0x358] ;  /* 0x00006b00ff0477ac */ /* 0x000e2e0008000a00 */
[----:B------:R-:W0:Y:S08]  /*0030*/  LDC.64 R4, c[0x0][0x388] ;  /* 0x0000e200ff047b82 */ /* 0x000e300000000a00 */
[----:B------:R-:W1:Y:S01]  /*0040*/  LDC.64 R6, c[0x0][0x390] ;  /* 0x0000e400ff067b82 */ /* 0x000e620000000a00 */
[----:B0-----:R-:W-:Y:S04]  /*0050*/  STG.E.64 desc[UR4][R2.64], R4 ;  /* 0x0000000402007986 */ /* 0x001fe8000c101b04 */
[----:B-1----:R-:W-:Y:S01]  /*0060*/  STG.E.64 desc[UR4][R2.64+0x8], R6 ;  /* 0x0000080602007986 */ /* 0x002fe2000c101b04 */
[----:B------:R-:W-:Y:S05]  /*0070*/  EXIT ;  /* 0x000000000000794d */ /* 0x000fea0003800000 */
.L_x_0:
[----:B------:R-:W-:-:S00]  /*0080*/  BRA `(.L_x_0) ;  /* 0xfffffffc00fc7947 */ /* 0x000fc0000383ffff */
[----:B------:R-:W-:-:S00]  /*0090*/  NOP ;  /* 0x0000000000007918 */ /* 0x000fc00000000000 */
        /* <DEDUP_REMOVED lines=14> */
.L_x_10:


//--------------------- .text._Z4loopPVmS0_S0_m   --------------------------
	.section	.text._Z4loopPVmS0_S0_m,"ax",@progbits
	.align	128
        .global         _Z4loopPVmS0_S0_m
        .type           _Z4loopPVmS0_S0_m,@function
        .size           _Z4loopPVmS0_S0_m,(.L_x_11 - _Z4loopPVmS0_S0_m)
        .other          _Z4loopPVmS0_S0_m,@"STO_CUDA_ENTRY STV_DEFAULT"
_Z4loopPVmS0_S0_m:
.text._Z4loopPVmS0_S0_m:
[----:B------:R-:W0:Y:S01]  /*0000*/  LDC R1, c[0x0][0x37c] ;  /* 0x0000df00ff017b82 */ /* 0x000e220000000800 */
[----:B------:R-:W1:Y:S07]  /*0010*/  LDCU UR5, c[0x0][0x2fc] ;  /* 0x00005f80ff0577ac */ /* 0x000e6e0008000800 */
[----:B------:R-:W2:Y:S01]  /*0020*/  S2UR UR6, SR_VIRTUALSMID ;  /* 0x00000000000679c3 */ /* 0x000ea20000004300 */
[----:B0-----:R-:W-:Y:S01]  /*0030*/  VIADD R1, R1, 0xfffffff8 ;  /* 0xfffffff801017836 */ /* 0x001fe20000000000 */
[----:B------:R-:W0:Y:S04]  /*0040*/  LDCU UR4, c[0x0][0x2f8] ;  /* 0x00005f00ff0477ac */ /* 0x000e280008000800 */
[----:B0-----:R-:W-:-:S02]  /*0050*/  IADD3 R18, P1, PT, R1, UR4, RZ ;  /* 0x0000000401127c10 */ /* 0x001fc4000ff3e0ff */
[----:B--2---:R-:W-:-:S13]  /*0060*/  ISETP.NE.AND P0, PT, RZ, UR6, PT ;  /* 0x00000006ff007c0c */ /* 0x004fda000bf05270 */
[----:B-1----:R-:W-:Y:S05]  /*0070*/  @P0 EXIT ;  /* 0x000000000000094d */ /* 0x002fea0003800000 */
[----:B------:R-:W-:Y:S01]  /*0080*/  BSSY B6, `(.L_x_1) ;  /* 0x0000040000067945 */ /* 0x000fe20003800000 */
[----:B------:R-:W-:Y:S01]  /*0090*/  IMAD.X R2, RZ, RZ, UR5, P1 ;  /* 0x00000005ff027e24 */ /* 0x000fe200088e06ff */
[----:B------:R-:W0:Y:S06]  /*00a0*/  LDCU.64 UR36, c[0x0][0x358] ;  /* 0x00006b00ff2477ac */ /* 0x000e2c0008000a00 */
.L_x_8:
[----:B------:R-:W0:Y:S08]  /*00b0*/  LDC.64 R4, c[0x0][0x380] ;  /* 0x0000e000ff047b82 */ /* 0x000e300000000a00 */
[----:B------:R-:W1:Y:S01]  /*00c0*/  LDC.64 R10, c[0x0][0x380] ;  /* 0x0000e000ff0a7b82 */ /* 0x000e620000000a00 */
[----:B0-----:R-:W1:Y:S07]  /*00d0*/  LDG.E.64.STRONG.SYS R16, desc[UR36][R4.64] ;  /* 0x0000002404107981 */ /* 0x001e6e000c1f5b00 */
[----:B------:R-:W0:Y:S01]  /*00e0*/  LDC.64 R6, c[0x0][0x390] ;  /* 0x0000e400ff067b82 */ /* 0x000e220000000a00 */
[----:B------:R-:W-:Y:S05]  /*00f0*/  YIELD ;  /* 0x0000000000007946 */ /* 0x000fea0003800000 */
[----:B-1----:R-:W-:-:S04]  /*0100*/  ISETP.NE.U32.AND P0, PT, R16, R10, PT ;  /* 0x0000000a1000720c */ /* 0x002fc80003f05070 */
[----:B------:R-:W-:-:S13]  /*0110*/  ISETP.NE.AND.EX P0, PT, R17, R11, PT, P0 ;  /* 0x0000000b1100720c */ /* 0x000fda0003f05300 */
[----:B0-----:R-:W-:Y:S05]  /*0120*/  @!P0 BRA `(.L_x_2) ;  /* 0x0000000000348947 */ /* 0x001fea0003800000 */
[----:B------:R-:W-:Y:S01]  /*0130*/  BSSY B0, `(.L_x_2) ;  /* 0x000000c000007945 */ /* 0x000fe20003800000 */
.L_x_3:
[----:B------:R-:W-:Y:S02]  /*0140*/  IMAD.MOV.U32 R4, RZ, RZ, R16 ;  /* 0x000000ffff047224 */ /* 0x000fe400078e0010 */
[----:B------:R-:W-:-:S05]  /*0150*/  IMAD.MOV.U32 R5, RZ, RZ, R17 ;  /* 0x000000ffff057224 */ /* 0x000fca00078e0011 */
[----:B------:R-:W2:Y:S02]  /*0160*/  LD.E.64.STRONG.SYS R8, desc[UR36][R4.64+0x10] ;  /* 0x0000102404087980 */ /* 0x000ea4000c115b00 */
[----:B--2---:R-:W-:-:S05]  /*0170*/  IADD3 R8, P0, PT, R8, 0x1, RZ ;  /* 0x0000000108087810 */ /* 0x004fca0007f1e0ff */
[----:B------:R-:W-:-:S05]  /*0180*/  IMAD.X R9, RZ, RZ, R9, P0 ;  /* 0x000000ffff097224 */ /* 0x000fca00000e0609 */
[----:B------:R0:W-:Y:S04]  /*0190*/  ST.E.64.STRONG.SYS desc[UR36][R4.64+0x10], R8 ;  /* 0x0000100804007985 */ /* 0x0001e8000c115b24 */
[----:B------:R-:W2:Y:S01]  /*01a0*/  LD.E.64.STRONG.SYS R16, desc[UR36][R4.64] ;  /* 0x0000002404107980 */ /* 0x000ea2000c115b00 */
[----:B------:R-:W-:Y:S05]  /*01b0*/  YIELD ;  /* 0x0000000000007946 */ /* 0x000fea0003800000 */
[----:B--2---:R-:W-:-:S04]  /*01c0*/  ISETP.NE.U32.AND P0, PT, R16, R10, PT ;  /* 0x0000000a1000720c */ /* 0x004fc80003f05070 */
[----:B------:R-:W-:-:S13]  /*01d0*/  ISETP.NE.AND.EX P0, PT, R17, R11, PT, P0 ;  /* 0x0000000b1100720c */ /* 0x000fda0003f05300 */
[----:B0-----:R-:W-:Y:S05]  /*01e0*/  @P0 BRA `(.L_x_3) ;  /* 0xfffffffc00d40947 */ /* 0x001fea000383ffff */
[----:B------:R-:W-:Y:S05]  /*01f0*/  BSYNC B0 ;  /* 0x0000000000007941 */ /* 0x000fea0003800000 */
.L_x_2:
[----:B------:R-:W2:Y:S01]  /*0200*/  LDG.E.64.STRONG.SYS R8, desc[UR36][R6.64] ;  /* 0x0000002406087981 */ /* 0x000ea2000c1f5b00 */
[----:B------:R-:W2:Y:S02]  /*0210*/  LDC.64 R10, c[0x0][0x390] ;  /* 0x0000e400ff0a7b82 */ /* 0x000ea40000000a00 */
[----:B--2---:R-:W-:-:S04]  /*0220*/  ISETP.NE.U32.AND P0, PT, R8, R10, PT ;  /* 0x0000000a0800720c */ /* 0x004fc80003f05070 */
[----:B------:R-:W-:-:S13]  /*0230*/  ISETP.NE.AND.EX P0, PT, R9, R11, PT, P0 ;  /* 0x0000000b0900720c */ /* 0x000fda0003f05300 */
[----:B------:R-:W-:Y:S05]  /*0240*/  @!P0 BRA `(.L_x_4) ;  /* 0x0000000000348947 */ /* 0x000fea0003800000 */
[----:B------:R-:W-:Y:S01]  /*0250*/  BSSY B0, `(.L_x_4) ;  /* 0x000000c000007945 */ /* 0x000fe20003800000 */
.L_x_5:
        /* <DEDUP_REMOVED lines=12> */
.L_x_4:
[----:B------:R-:W-:-:S07]  /*0320*/  CS2R R4, SR_CLOCKLO ;  /* 0x0000000000047805 */ /* 0x000fce0000015000 */
.L_x_6:
[----:B------:R-:W-:-:S06]  /*0330*/  CS2R R6, SR_CLOCKLO ;  /* 0x0000000000067805 */ /* 0x000fcc0000015000 */
[----:B------:R-:W-:-:S05]  /*0340*/  IADD3 R0, P0, PT, -R4, R6, RZ ;  /* 0x0000000604007210 */ /* 0x000fca0007f1e1ff */
[----:B------:R-:W-:Y:S01]  /*0350*/  IMAD.X R6, R7, 0x1, ~R5, P0 ;  /* 0x0000000107067824 */ /* 0x000fe200000e0e05 */
[----:B------:R-:W-:-:S04]  /*0360*/  ISETP.GE.U32.AND P0, PT, R0, 0x2a05f200, PT ;  /* 0x2a05f2000000780c */ /* 0x000fc80003f06070 */
[----:B------:R-:W-:-:S13]  /*0370*/  ISETP.GE.U32.AND.EX P0, PT, R6, 0x1, PT, P0 ;  /* 0x000000010600780c */ /* 0x000fda0003f06100 */
[----:B------:R-:W-:Y:S05]  /*0380*/  @!P0 BRA `(.L_x_6) ;  /* 0xfffffffc00e88947 */ /* 0x000fea000383ffff */
[----:B------:R-:W2:Y:S01]  /*0390*/  LD.E.64.STRONG.SYS R16, desc[UR36][R16.64+0x8] ;  /* 0x0000082410107980 */ /* 0x000ea2000c115b00 */
[----:B------:R-:W-:Y:S01]  /*03a0*/  MOV R0, 0x8 ;  /* 0x0000000800007802 */ /* 0x000fe20000000f00 */
[----:B------:R-:W0:Y:S01]  /*03b0*/  LDCU.64 UR4, c[0x4][URZ] ;  /* 0x01000000ff0477ac */ /* 0x000e220008000a00 */
[----:B------:R-:W-:Y:S02]  /*03c0*/  IMAD.MOV.U32 R6, RZ, RZ, R18 ;  /* 0x000000ffff067224 */ /* 0x000fe400078e0012 */
[----:B------:R1:W3:Y:S01]  /*03d0*/  LDC.64 R8, c[0x4][R0] ;  /* 0x0100000000087b82 */ /* 0x0002e20000000a00 */
[----:B------:R-:W-:Y:S02]  /*03e0*/  IMAD.MOV.U32 R7, RZ, RZ, R2 ;  /* 0x000000ffff077224 */ /* 0x000fe400078e0002 */
[----:B0-----:R-:W-:Y:S02]  /*03f0*/  IMAD.U32 R4, RZ, RZ, UR4 ;  /* 0x00000004ff047e24 */ /* 0x001fe4000f8e00ff */
[----:B------:R-:W-:Y:S01]  /*0400*/  IMAD.U32 R5, RZ, RZ, UR5 ;  /* 0x00000005ff057e24 */ /* 0x000fe2000f8e00ff */
[----:B--23--:R1:W-:Y:S06]  /*0410*/  STL.64 [R1], R16 ;  /* 0x0000001001007387 */ /* 0x00c3ec0000100a00 */
[----:B------:R-:W-:-:S07]  /*0420*/  LEPC R20, `(.L_x_7) ;  /* 0x000000001014794e */ /* 0x000fce0000000000 */
[----:B-1----:R-:W-:Y:S05]  /*0430*/  CALL.ABS.NOINC R8 ;  /* 0x0000000008007343 */ /* 0x002fea0003c00000 */
.L_x_7:
[----:B------:R-:W0:Y:S02]  /*0440*/  LDCU.64 UR4, c[0x0][0x398] ;  /* 0x00007300ff0477ac */ /* 0x000e240008000a00 */
[----:B0-----:R-:W-:-:S04]  /*0450*/  ISETP.NE.U32.AND P0, PT, R16, UR4, PT ;  /* 0x0000000410007c0c */ /* 0x001fc8000bf05070 */
[----:B------:R-:W-:-:S13]  /*0460*/  ISETP.NE.AND.EX P0, PT, R17, UR5, PT, P0 ;  /* 0x0000000511007c0c */ /* 0x000fda000bf05300 */
[----:B------:R-:W-:Y:S05]  /*0470*/  @!P0 BRA `(.L_x_8) ;  /* 0xfffffffc000c8947 */ /* 0x000fea000383ffff */
[----:B------:R-:W-:Y:S05]  /*0480*/  BSYNC B6 ;  /* 0x0000000000067941 */ /* 0x000fea0003800000 */
.L_x_1:
[----:B------:R-:W0:Y:S08]  /*0490*/  LDC.64 R4, c[0x0][0x380] ;  /* 0x0000e000ff047b82 */ /* 0x000e300000000a00 */
[----:B------:R-:W1:Y:S01]  /*04a0*/  LDC.64 R2, c[0x0][0x388] ;  /* 0x0000e200ff027b82 */ /* 0x000e620000000a00 */
[----:B0-----:R-:W-:Y:S04]  /*04b0*/  STG.E.64.STRONG.SYS desc[UR36][R4.64+0x8], RZ ;  /* 0x000008ff04007986 */ /* 0x001fe8000c115b24 */
[----:B-1----:R-:W-:Y:S01]  /*04c0*/  STG.E.64.STRONG.SYS desc[UR36][R2.64+0x8], RZ ;  /* 0x000008ff02007986 */ /* 0x002fe2000c115b24 */
[----:B------:R-:W-:Y:S05]  /*04d0*/  EXIT ;  /* 0x000000000000794d */ /* 0x000fea0003800000 */
.L_x_9:
        /* <DEDUP_REMOVED lines=10> */
.L_x_11:


//--------------------- .nv.global.init           --------------------------
	.section	.nv.global.init,"aw",@progbits
.nv.global.init:
	.type		$str,@object
	.size		$str,(.L_0 - $str)
$str:
        /*0000*/ 	.byte	0x79, 0x3a, 0x20, 0x25, 0x6c, 0x78, 0x0a, 0x00
.L_0:


//--------------------- .nv.shared.reserved.0     --------------------------
	.section	.nv.shared.reserved.0,"aw",@nobits
	.weak		__nv_reservedSMEM_offset_0_alias
	.size		__nv_reservedSMEM_offset_0_alias, 0, 64
	.other		__nv_reservedSMEM_offset_0_alias,@"STO_CUDA_RESERVED_SHARED STV_DEFAULT"
__nv_reservedSMEM_offset_0_alias:
	.zero		0
	.zero		64


//--------------------- .nv.constant0._Z3putPmmm  --------------------------
	.section	.nv.constant0._Z3putPmmm,"a",@progbits
	.sectionflags	@""
	.align	4
.nv.constant0._Z3putPmmm:
	.zero		920


//--------------------- .nv.constant0._Z4loopPVmS0_S0_m --------------------------
	.section	.nv.constant0._Z4loopPVmS0_S0_m,"a",@progbits
	.sectionflags	@""
	.align	4
.nv.constant0._Z4loopPVmS0_S0_m:
	.zero		928


//--------------------- SYMBOLS --------------------------

	.type		.nv.reservedSmem.offset0,@object
	.size		.nv.reservedSmem.offset0,0x4
	.type		vprintf,@function
